//
// Generated by NVIDIA NVVM Compiler
//
// Compiler Build ID: CL-36424714
// Cuda compilation tools, release 13.0, V13.0.88
// Based on NVVM 20.0.0
//

.version 9.0
.target sm_100
.address_size 64

	// .globl	_Z21computeOnesComplementPiS_i

.visible .entry _Z21computeOnesComplementPiS_i(
	.param .u64 .ptr .align 1 _Z21computeOnesComplementPiS_i_param_0,
	.param .u64 .ptr .align 1 _Z21computeOnesComplementPiS_i_param_1,
	.param .u32 _Z21computeOnesComplementPiS_i_param_2
)
{
	.reg .pred 	%p<5>;
	.reg .b32 	%r<25>;
	.reg .b64 	%rd<9>;

	ld.param.u64 	%rd1, [_Z21computeOnesComplementPiS_i_param_0];
	ld.param.u64 	%rd2, [_Z21computeOnesComplementPiS_i_param_1];
	ld.param.u32 	%r10, [_Z21computeOnesComplementPiS_i_param_2];
	mov.u32 	%r11, %ctaid.x;
	mov.u32 	%r12, %ntid.x;
	mov.u32 	%r13, %tid.x;
	mad.lo.s32 	%r1, %r11, %r12, %r13;
	setp.ge.s32 	%p1, %r1, %r10;
	@%p1 bra 	$L__BB0_5;
	cvta.to.global.u64 	%rd3, %rd1;
	mul.wide.s32 	%rd4, %r1, 4;
	add.s64 	%rd5, %rd3, %rd4;
	ld.global.u32 	%r22, [%rd5];
	setp.lt.s32 	%p2, %r22, 1;
	mov.b32 	%r24, 0;
	@%p2 bra 	$L__BB0_4;
	mov.b32 	%r24, 0;
	mov.b32 	%r21, 1;
$L__BB0_3:
	mul.hi.u32 	%r17, %r22, -858993459;
	shr.u32 	%r7, %r17, 3;
	mul.lo.s32 	%r18, %r7, 10;
	sub.s32 	%r19, %r22, %r18;
	setp.eq.s32 	%p3, %r19, 0;
	selp.b32 	%r20, %r21, 0, %p3;
	add.s32 	%r24, %r20, %r24;
	mul.lo.s32 	%r21, %r21, 10;
	setp.gt.u32 	%p4, %r22, 9;
	mov.u32 	%r22, %r7;
	@%p4 bra 	$L__BB0_3;
$L__BB0_4:
	cvta.to.global.u64 	%rd6, %rd2;
	add.s64 	%rd8, %rd6, %rd4;
	st.global.u32 	[%rd8], %r24;
$L__BB0_5:
	ret;

}


// ===== COMPILED SASS (sm_100) =====

	.target	sm_100

	.elftype	@"ET_EXEC"


//--------------------- .note.nv.tkinfo           --------------------------
	.section	.note.nv.tkinfo,"",@"SHT_NOTE"
	.sectionflags	@"SHF_NOTE_NV_TKINFO"
	.tkinfo
        /*0018*/ 	.word	0x00000002
        /*0030*/ 	.string	""
        /*0030*/ 	.string	"ptxas"
        /*0030*/ 	.string	"Cuda compilation tools, release 13.0, V13.0.88"
        /*0030*/ 	.string	"Build cuda_13.0.r13.0/compiler.36424714_0"
        /*0030*/ 	.string	"-arch sm_100 -m 64 "



//--------------------- .note.nv.cuinfo           --------------------------
	.section	.note.nv.cuinfo,"",@"SHT_NOTE"
	.sectionflags	@"SHF_NOTE_NV_CUINFO"
        /*0018*/ 	.short	0x0002
        /*001a*/ 	.short	0x0064
        /*001c*/ 	.short	0x0082
	.zero		2


//--------------------- .nv.info                  --------------------------
	.section	.nv.info,"",@"SHT_CUDA_INFO"
	.align	4


	//----- nvinfo : EIATTR_REGCOUNT
	.align		4
        /*0000*/ 	.byte	0x04, 0x2f
        /*0002*/ 	.short	(.L_1 - .L_0)
	.align		4
.L_0:
        /*0004*/ 	.word	index@(_Z21computeOnesComplementPiS_i)
        /*0008*/ 	.word	0x0000000a


	//----- nvinfo : EIATTR_FRAME_SIZE
	.align		4
.L_1:
        /*000c*/ 	.byte	0x04, 0x11
        /*000e*/ 	.short	(.L_3 - .L_2)
	.align		4
.L_2:
        /*0010*/ 	.word	index@(_Z21computeOnesComplementPiS_i)
        /*0014*/ 	.word	0x00000000


	//----- nvinfo : EIATTR_MIN_STACK_SIZE
	.align		4
.L_3:
        /*0018*/ 	.byte	0x04, 0x12
        /*001a*/ 	.short	(.L_5 - .L_4)
	.align		4
.L_4:
        /*001c*/ 	.word	index@(_Z21computeOnesComplementPiS_i)
        /*0020*/ 	.word	0x00000000
.L_5:


//--------------------- .nv.compat                --------------------------
	.section	.nv.compat,"",@"SHT_CUDA_COMPAT_INFO"
	.align	4
        /*0000*/ 	.byte	0x02, 0x09, 0x00, 0x00, 0x02, 0x02, 0x01, 0x00, 0x02, 0x05, 0x05, 0x00, 0x03, 0x07, 0x01, 0x01
        /*0010*/ 	.byte	0x02, 0x03, 0x00, 0x00, 0x02, 0x06, 0x01, 0x00, 0x04, 0x0b, 0x08, 0x00, 0x09, 0x00, 0x00, 0x00
        /*0020*/ 	.byte	0x00, 0x00, 0x00, 0x00


//--------------------- .nv.info._Z21computeOnesComplementPiS_i --------------------------
	.section	.nv.info._Z21computeOnesComplementPiS_i,"",@"SHT_CUDA_INFO"
	.sectionflags	@""
	.align	4


	//----- nvinfo : EIATTR_CUDA_API_VERSION
	.align		4
        /*0000*/ 	.byte	0x04, 0x37
        /*0002*/ 	.short	(.L_7 - .L_6)
.L_6:
        /*0004*/ 	.word	0x00000082


	//----- nvinfo : EIATTR_KPARAM_INFO
	.align		4
.L_7:
        /*0008*/ 	.byte	0x04, 0x17
        /*000a*/ 	.short	(.L_9 - .L_8)
.L_8:
        /*000c*/ 	.word	0x00000000
        /*0010*/ 	.short	0x0002
        /*0012*/ 	.short	0x0010
        /*0014*/ 	.byte	0x00, 0xf0, 0x11, 0x00


	//----- nvinfo : EIATTR_KPARAM_INFO
	.align		4
.L_9:
        /*0018*/ 	.byte	0x04, 0x17
        /*001a*/ 	.short	(.L_11 - .L_10)
.L_10:
        /*001c*/ 	.word	0x00000000
        /*0020*/ 	.short	0x0001
        /*0022*/ 	.short	0x0008
        /*0024*/ 	.byte	0x00, 0xf5, 0x21, 0x00


	//----- nvinfo : EIATTR_KPARAM_INFO
	.align		4
.L_11:
        /*0028*/ 	.byte	0x04, 0x17
        /*002a*/ 	.short	(.L_13 - .L_12)
.L_12:
        /*002c*/ 	.word	0x00000000
        /*0030*/ 	.short	0x0000
        /*0032*/ 	.short	0x0000
        /*0034*/ 	.byte	0x00, 0xf5, 0x21, 0x00


	//----- nvinfo : EIATTR_SPARSE_MMA_MASK
	.align		4
.L_13:
        /*0038*/ 	.byte	0x03, 0x50
        /*003a*/ 	.short	0x0000


	//----- nvinfo : EIATTR_MAXREG_COUNT
	.align		4
        /*003c*/ 	.byte	0x03, 0x1b
        /*003e*/ 	.short	0x00ff


	//----- nvinfo : EIATTR_MERCURY_ISA_VERSION
	.align		4
        /*0040*/ 	.byte	0x03, 0x5f
        /*0042*/ 	.short	0x0101


	//----- nvinfo : EIATTR_VRC_CTA_INIT_COUNT
	.align		4
        /*0044*/ 	.byte	0x02, 0x4a
	.zero		1
	.zero		1


	//----- nvinfo : EIATTR_EXIT_INSTR_OFFSETS
	.align		4
        /*0048*/ 	.byte	0x04, 0x1c
        /*004a*/ 	.short	(.L_15 - .L_14)


	//   ....[0]....
.L_14:
        /*004c*/ 	.word	0x00000070


	//   ....[1]....
        /*0050*/ 	.word	0x00000200


	//----- nvinfo : EIATTR_CRS_STACK_SIZE
	.align		4
.L_15:
        /*0054*/ 	.byte	0x04, 0x1e
        /*0056*/ 	.short	(.L_17 - .L_16)
.L_16:
        /*0058*/ 	.word	0x00000000


	//----- nvinfo : EIATTR_CBANK_PARAM_SIZE
	.align		4
.L_17:
        /*005c*/ 	.byte	0x03, 0x19
        /*005e*/ 	.short	0x0014


	//----- nvinfo : EIATTR_PARAM_CBANK
	.align		4
        /*0060*/ 	.byte	0x04, 0x0a
        /*0062*/ 	.short	(.L_19 - .L_18)
	.align		4
.L_18:
        /*0064*/ 	.word	index@(.nv.constant0._Z21computeOnesComplementPiS_i)
        /*0068*/ 	.short	0x0380
        /*006a*/ 	.short	0x0014


	//----- nvinfo : EIATTR_SW_WAR
	.align		4
.L_19:
        /*006c*/ 	.byte	0x04, 0x36
        /*006e*/ 	.short	(.L_21 - .L_20)
.L_20:
        /*0070*/ 	.word	0x00000008
.L_21:


//--------------------- .nv.callgraph             --------------------------
	.section	.nv.callgraph,"",@"SHT_CUDA_CALLGRAPH"
	.align	4
	.sectionentsize	8
	.align		4
        /*0000*/ 	.word	0x00000000
	.align		4
        /*0004*/ 	.word	0xffffffff
	.align		4
        /*0008*/ 	.word	0x00000000
	.align		4
        /*000c*/ 	.word	0xfffffffe
	.align		4
        /*0010*/ 	.word	0x00000000
	.align		4
        /*0014*/ 	.word	0xfffffffd
	.align		4
        /*0018*/ 	.word	0x00000000
	.align		4
        /*001c*/ 	.word	0xfffffffc


//--------------------- .text._Z21computeOnesComplementPiS_i --------------------------
	.section	.text._Z21computeOnesComplementPiS_i,"ax",@progbits
	.align	128
        .global         _Z21computeOnesComplementPiS_i
        .type           _Z21computeOnesComplementPiS_i,@function
        .size           _Z21computeOnesComplementPiS_i,(.L_x_4 - _Z21computeOnesComplementPiS_i)
        .other          _Z21computeOnesComplementPiS_i,@"STO_CUDA_ENTRY STV_DEFAULT"
_Z21computeOnesComplementPiS_i:
.text._Z21computeOnesComplementPiS_i:
[----:B------:R-:W-:Y:S01]  /*0000*/  LDC R1, c[0x0][0x37c] ;  /* 0x0000df00ff017b82 */ /* 0x000fe20000000800 */
[----:B------:R-:W0:Y:S07]  /*0010*/  S2R R0, SR_TID.X ;  /* 0x0000000000007919 */ /* 0x000e2e0000002100 */
[----:B------:R-:W0:Y:S01]  /*0020*/  S2UR UR4, SR_CTAID.X ;  /* 0x00000000000479c3 */ /* 0x000e220000002500 */
[----:B------:R-:W1:Y:S07]  /*0030*/  LDCU UR5, c[0x0][0x390] ;  /* 0x00007200ff0577ac */ /* 0x000e6e0008000800 */
[----:B------:R-:W0:Y:S02]  /*0040*/  LDC R7, c[0x0][0x360] ;  /* 0x0000d800ff077b82 */ /* 0x000e240000000800 */
[----:B0-----:R-:W-:-:S05]  /*0050*/  IMAD R7, R7, UR4, R0 ;  /* 0x0000000407077c24 */ /* 0x001fca000f8e0200 */
[----:B-1----:R-:W-:-:S13]  /*0060*/  ISETP.GE.AND P0, PT, R7, UR5, PT ;  /* 0x0000000507007c0c */ /* 0x002fda000bf06270 */
[----:B------:R-:W-:Y:S05]  /*0070*/  @P0 EXIT ;  /* 0x000000000000094d */ /* 0x000fea0003800000 */
[----:B------:R-:W0:Y:S01]  /*0080*/  LDC.64 R2, c[0x0][0x380] ;  /* 0x0000e000ff027b82 */ /* 0x000e220000000a00 */
[----:B------:R-:W1:Y:S07]  /*0090*/  LDCU.64 UR4, c[0x0][0x358] ;  /* 0x00006b00ff0477ac */ /* 0x000e6e0008000a00 */
[----:B------:R-:W2:Y:S01]  /*00a0*/  LDC.64 R4, c[0x0][0x388] ;  /* 0x0000e200ff047b82 */ /* 0x000ea20000000a00 */
[----:B0-----:R-:W-:-:S06]  /*00b0*/  IMAD.WIDE R2, R7, 0x4, R2 ;  /* 0x0000000407027825 */ /* 0x001fcc00078e0202 */
[----:B-1----:R-:W3:Y:S01]  /*00c0*/  LDG.E R2, desc[UR4][R2.64] ;  /* 0x0000000402027981 */ /* 0x002ee2000c1e1900 */
[----:B------:R-:W-:Y:S01]  /*00d0*/  BSSY.RECONVERGENT B0, `(.L_x_0) ;  /* 0x0000011000007945 */ /* 0x000fe20003800200 */
[----:B--2---:R-:W-:-:S04]  /*00e0*/  IMAD.WIDE R4, R7, 0x4, R4 ;  /* 0x0000000407047825 */ /* 0x004fc800078e0204 */
[----:B------:R-:W-:Y:S01]  /*00f0*/  HFMA2 R7, -RZ, RZ, 0, 0 ;  /* 0x00000000ff077431 */ /* 0x000fe200000001ff */
[----:B---3--:R-:W-:-:S13]  /*0100*/  ISETP.GE.AND P0, PT, R2, 0x1, PT ;  /* 0x000000010200780c */ /* 0x008fda0003f06270 */
[----:B------:R-:W-:Y:S05]  /*0110*/  @!P0 BRA `(.L_x_1) ;  /* 0x0000000000308947 */ /* 0x000fea0003800000 */
[----:B------:R-:W-:Y:S01]  /*0120*/  MOV R7, RZ ;  /* 0x000000ff00077202 */ /* 0x000fe20000000f00 */
[----:B------:R-:W-:-:S07]  /*0130*/  IMAD.MOV.U32 R6, RZ, RZ, 0x1 ;  /* 0x00000001ff067424 */ /* 0x000fce00078e00ff */
.L_x_2:
[C---:B------:R-:W-:Y:S01]  /*0140*/  IMAD.HI.U32 R0, R2.reuse, -0x33333333, RZ ;  /* 0xcccccccd02007827 */ /* 0x040fe200078e00ff */
[----:B------:R-:W-:-:S04]  /*0150*/  ISETP.GT.U32.AND P1, PT, R2, 0x9, PT ;  /* 0x000000090200780c */ /* 0x000fc80003f24070 */
[----:B------:R-:W-:-:S05]  /*0160*/  SHF.R.U32.HI R3, RZ, 0x3, R0 ;  /* 0x00000003ff037819 */ /* 0x000fca0000011600 */
[----:B------:R-:W-:Y:S01]  /*0170*/  IMAD R0, R3, -0xa, R2 ;  /* 0xfffffff603007824 */ /* 0x000fe200078e0202 */
[----:B------:R-:W-:-:S04]  /*0180*/  MOV R2, R3 ;  /* 0x0000000300027202 */ /* 0x000fc80000000f00 */
[----:B------:R-:W-:-:S04]  /*0190*/  ISETP.NE.AND P0, PT, R0, RZ, PT ;  /* 0x000000ff0000720c */ /* 0x000fc80003f05270 */
[C---:B------:R-:W-:Y:S01]  /*01a0*/  SEL R0, R6.reuse, RZ, !P0 ;  /* 0x000000ff06007207 */ /* 0x040fe20004000000 */
[----:B------:R-:W-:-:S04]  /*01b0*/  IMAD R6, R6, 0xa, RZ ;  /* 0x0000000a06067824 */ /* 0x000fc800078e02ff */
[----:B------:R-:W-:Y:S01]  /*01c0*/  IMAD.IADD R7, R0, 0x1, R7 ;  /* 0x0000000100077824 */ /* 0x000fe200078e0207 */
[----:B------:R-:W-:Y:S06]  /*01d0*/  @P1 BRA `(.L_x_2) ;  /* 0xfffffffc00d81947 */ /* 0x000fec000383ffff */
.L_x_1:
[----:B------:R-:W-:Y:S05]  /*01e0*/  BSYNC.RECONVERGENT B0 ;  /* 0x0000000000007941 */ /* 0x000fea0003800200 */
.L_x_0:
[----:B------:R-:W-:Y:S01]  /*01f0*/  STG.E desc[UR4][R4.64], R7 ;  /* 0x0000000704007986 */ /* 0x000fe2000c101904 */
[----:B------:R-:W-:Y:S05]  /*0200*/  EXIT ;  /* 0x000000000000794d */ /* 0x000fea0003800000 */
.L_x_3:
[----:B------:R-:W-:-:S00]  /*0210*/  BRA `(.L_x_3) ;  /* 0xfffffffc00fc7947 */ /* 0x000fc0000383ffff */
[----:B------:R-:W-:-:S00]  /*0220*/  NOP ;  /* 0x0000000000007918 */ /* 0x000fc00000000000 */
        /* <DEDUP_REMOVED lines=13> */
.L_x_4:


//--------------------- .nv.shared.reserved.0     --------------------------
	.section	.nv.shared.reserved.0,"aw",@nobits
	.weak		__nv_reservedSMEM_offset_0_alias
	.size		__nv_reservedSMEM_offset_0_alias, 0, 64
	.other		__nv_reservedSMEM_offset_0_alias,@"STO_CUDA_RESERVED_SHARED STV_DEFAULT"
__nv_reservedSMEM_offset_0_alias:
	.zero		0
	.zero		64


//--------------------- .nv.constant0._Z21computeOnesComplementPiS_i --------------------------
	.section	.nv.constant0._Z21computeOnesComplementPiS_i,"a",@progbits
	.sectionflags	@""
	.align	4
.nv.constant0._Z21computeOnesComplementPiS_i:
	.zero		916


//--------------------- SYMBOLS --------------------------

	.type		.nv.reservedSmem.offset0,@object
	.size		.nv.reservedSmem.offset0,0x4
